//
// Generated by NVIDIA NVVM Compiler
//
// Compiler Build ID: CL-36424714
// Cuda compilation tools, release 13.0, V13.0.88
// Based on NVVM 20.0.0
//

.version 9.0
.target sm_100
.address_size 64

	// .globl	_Z8Compute1P7double2S0_S0_i

.visible .entry _Z8Compute1P7double2S0_S0_i(
	.param .u64 .ptr .align 1 _Z8Compute1P7double2S0_S0_i_param_0,
	.param .u64 .ptr .align 1 _Z8Compute1P7double2S0_S0_i_param_1,
	.param .u64 .ptr .align 1 _Z8Compute1P7double2S0_S0_i_param_2,
	.param .u32 _Z8Compute1P7double2S0_S0_i_param_3
)
{
	.reg .pred 	%p<10>;
	.reg .b32 	%r<23>;
	.reg .b64 	%rd<24>;
	.reg .b64 	%fd<207>;

	ld.param.u64 	%rd7, [_Z8Compute1P7double2S0_S0_i_param_0];
	ld.param.u64 	%rd5, [_Z8Compute1P7double2S0_S0_i_param_1];
	ld.param.u64 	%rd6, [_Z8Compute1P7double2S0_S0_i_param_2];
	ld.param.u32 	%r13, [_Z8Compute1P7double2S0_S0_i_param_3];
	cvta.to.global.u64 	%rd1, %rd7;
	mov.u32 	%r14, %ctaid.x;
	mov.u32 	%r15, %ntid.x;
	mov.u32 	%r16, %tid.x;
	mad.lo.s32 	%r1, %r14, %r15, %r16;
	setp.gt.s32 	%p1, %r13, 0;
	@%p1 bra 	$L__BB0_2;
	mul.wide.u32 	%rd8, %r1, 16;
	add.s64 	%rd9, %rd1, %rd8;
	ld.global.v2.f64 	{%fd204, %fd203}, [%rd9];
	mov.f64 	%fd205, 0d0000000000000000;
	mov.f64 	%fd206, %fd205;
	bra.uni 	$L__BB0_13;
$L__BB0_2:
	mul.wide.u32 	%rd10, %r1, 16;
	add.s64 	%rd11, %rd1, %rd10;
	ld.global.v2.f64 	{%fd204, %fd203}, [%rd11];
	and.b32  	%r2, %r13, 7;
	setp.lt.u32 	%p2, %r13, 8;
	mov.f64 	%fd206, 0d0000000000000000;
	mov.b32 	%r21, 0;
	mov.f64 	%fd205, %fd206;
	@%p2 bra 	$L__BB0_5;
	and.b32  	%r21, %r13, 2147483640;
	neg.s32 	%r19, %r21;
	add.s64 	%rd23, %rd1, 64;
	mov.f64 	%fd206, 0d0000000000000000;
$L__BB0_4:
	.pragma "nounroll";
	ld.global.v2.f64 	{%fd35, %fd36}, [%rd23+-64];
	sub.f64 	%fd37, %fd204, %fd35;
	sub.f64 	%fd38, %fd203, %fd36;
	mul.f64 	%fd39, %fd38, %fd38;
	fma.rn.f64 	%fd40, %fd37, %fd37, %fd39;
	add.f64 	%fd41, %fd40, 0d3D71979980000000;
	mov.f64 	%fd42, 0d3E112E0BE0000000;
	div.rn.f64 	%fd43, %fd42, %fd41;
	fma.rn.f64 	%fd44, %fd37, %fd43, %fd206;
	fma.rn.f64 	%fd45, %fd38, %fd43, %fd205;
	ld.global.v2.f64 	{%fd46, %fd47}, [%rd23+-48];
	sub.f64 	%fd48, %fd204, %fd46;
	sub.f64 	%fd49, %fd203, %fd47;
	mul.f64 	%fd50, %fd49, %fd49;
	fma.rn.f64 	%fd51, %fd48, %fd48, %fd50;
	add.f64 	%fd52, %fd51, 0d3D71979980000000;
	div.rn.f64 	%fd53, %fd42, %fd52;
	fma.rn.f64 	%fd54, %fd48, %fd53, %fd44;
	fma.rn.f64 	%fd55, %fd49, %fd53, %fd45;
	ld.global.v2.f64 	{%fd56, %fd57}, [%rd23+-32];
	sub.f64 	%fd58, %fd204, %fd56;
	sub.f64 	%fd59, %fd203, %fd57;
	mul.f64 	%fd60, %fd59, %fd59;
	fma.rn.f64 	%fd61, %fd58, %fd58, %fd60;
	add.f64 	%fd62, %fd61, 0d3D71979980000000;
	div.rn.f64 	%fd63, %fd42, %fd62;
	fma.rn.f64 	%fd64, %fd58, %fd63, %fd54;
	fma.rn.f64 	%fd65, %fd59, %fd63, %fd55;
	ld.global.v2.f64 	{%fd66, %fd67}, [%rd23+-16];
	sub.f64 	%fd68, %fd204, %fd66;
	sub.f64 	%fd69, %fd203, %fd67;
	mul.f64 	%fd70, %fd69, %fd69;
	fma.rn.f64 	%fd71, %fd68, %fd68, %fd70;
	add.f64 	%fd72, %fd71, 0d3D71979980000000;
	div.rn.f64 	%fd73, %fd42, %fd72;
	fma.rn.f64 	%fd74, %fd68, %fd73, %fd64;
	fma.rn.f64 	%fd75, %fd69, %fd73, %fd65;
	ld.global.v2.f64 	{%fd76, %fd77}, [%rd23];
	sub.f64 	%fd78, %fd204, %fd76;
	sub.f64 	%fd79, %fd203, %fd77;
	mul.f64 	%fd80, %fd79, %fd79;
	fma.rn.f64 	%fd81, %fd78, %fd78, %fd80;
	add.f64 	%fd82, %fd81, 0d3D71979980000000;
	div.rn.f64 	%fd83, %fd42, %fd82;
	fma.rn.f64 	%fd84, %fd78, %fd83, %fd74;
	fma.rn.f64 	%fd85, %fd79, %fd83, %fd75;
	ld.global.v2.f64 	{%fd86, %fd87}, [%rd23+16];
	sub.f64 	%fd88, %fd204, %fd86;
	sub.f64 	%fd89, %fd203, %fd87;
	mul.f64 	%fd90, %fd89, %fd89;
	fma.rn.f64 	%fd91, %fd88, %fd88, %fd90;
	add.f64 	%fd92, %fd91, 0d3D71979980000000;
	div.rn.f64 	%fd93, %fd42, %fd92;
	fma.rn.f64 	%fd94, %fd88, %fd93, %fd84;
	fma.rn.f64 	%fd95, %fd89, %fd93, %fd85;
	ld.global.v2.f64 	{%fd96, %fd97}, [%rd23+32];
	sub.f64 	%fd98, %fd204, %fd96;
	sub.f64 	%fd99, %fd203, %fd97;
	mul.f64 	%fd100, %fd99, %fd99;
	fma.rn.f64 	%fd101, %fd98, %fd98, %fd100;
	add.f64 	%fd102, %fd101, 0d3D71979980000000;
	div.rn.f64 	%fd103, %fd42, %fd102;
	fma.rn.f64 	%fd104, %fd98, %fd103, %fd94;
	fma.rn.f64 	%fd105, %fd99, %fd103, %fd95;
	ld.global.v2.f64 	{%fd106, %fd107}, [%rd23+48];
	sub.f64 	%fd108, %fd204, %fd106;
	sub.f64 	%fd109, %fd203, %fd107;
	mul.f64 	%fd110, %fd109, %fd109;
	fma.rn.f64 	%fd111, %fd108, %fd108, %fd110;
	add.f64 	%fd112, %fd111, 0d3D71979980000000;
	div.rn.f64 	%fd113, %fd42, %fd112;
	fma.rn.f64 	%fd206, %fd108, %fd113, %fd104;
	fma.rn.f64 	%fd205, %fd109, %fd113, %fd105;
	add.s32 	%r19, %r19, 8;
	add.s64 	%rd23, %rd23, 128;
	setp.ne.s32 	%p3, %r19, 0;
	@%p3 bra 	$L__BB0_4;
$L__BB0_5:
	setp.eq.s32 	%p4, %r2, 0;
	@%p4 bra 	$L__BB0_13;
	and.b32  	%r8, %r13, 3;
	setp.lt.u32 	%p5, %r2, 4;
	@%p5 bra 	$L__BB0_8;
	mul.wide.u32 	%rd12, %r21, 16;
	add.s64 	%rd13, %rd1, %rd12;
	ld.global.v2.f64 	{%fd115, %fd116}, [%rd13];
	sub.f64 	%fd117, %fd204, %fd115;
	sub.f64 	%fd118, %fd203, %fd116;
	mul.f64 	%fd119, %fd118, %fd118;
	fma.rn.f64 	%fd120, %fd117, %fd117, %fd119;
	add.f64 	%fd121, %fd120, 0d3D71979980000000;
	mov.f64 	%fd122, 0d3E112E0BE0000000;
	div.rn.f64 	%fd123, %fd122, %fd121;
	fma.rn.f64 	%fd124, %fd117, %fd123, %fd206;
	fma.rn.f64 	%fd125, %fd118, %fd123, %fd205;
	ld.global.v2.f64 	{%fd126, %fd127}, [%rd13+16];
	sub.f64 	%fd128, %fd204, %fd126;
	sub.f64 	%fd129, %fd203, %fd127;
	mul.f64 	%fd130, %fd129, %fd129;
	fma.rn.f64 	%fd131, %fd128, %fd128, %fd130;
	add.f64 	%fd132, %fd131, 0d3D71979980000000;
	div.rn.f64 	%fd133, %fd122, %fd132;
	fma.rn.f64 	%fd134, %fd128, %fd133, %fd124;
	fma.rn.f64 	%fd135, %fd129, %fd133, %fd125;
	ld.global.v2.f64 	{%fd136, %fd137}, [%rd13+32];
	sub.f64 	%fd138, %fd204, %fd136;
	sub.f64 	%fd139, %fd203, %fd137;
	mul.f64 	%fd140, %fd139, %fd139;
	fma.rn.f64 	%fd141, %fd138, %fd138, %fd140;
	add.f64 	%fd142, %fd141, 0d3D71979980000000;
	div.rn.f64 	%fd143, %fd122, %fd142;
	fma.rn.f64 	%fd144, %fd138, %fd143, %fd134;
	fma.rn.f64 	%fd145, %fd139, %fd143, %fd135;
	ld.global.v2.f64 	{%fd146, %fd147}, [%rd13+48];
	sub.f64 	%fd148, %fd204, %fd146;
	sub.f64 	%fd149, %fd203, %fd147;
	mul.f64 	%fd150, %fd149, %fd149;
	fma.rn.f64 	%fd151, %fd148, %fd148, %fd150;
	add.f64 	%fd152, %fd151, 0d3D71979980000000;
	div.rn.f64 	%fd153, %fd122, %fd152;
	fma.rn.f64 	%fd206, %fd148, %fd153, %fd144;
	fma.rn.f64 	%fd205, %fd149, %fd153, %fd145;
	add.s32 	%r21, %r21, 4;
$L__BB0_8:
	setp.eq.s32 	%p6, %r8, 0;
	@%p6 bra 	$L__BB0_13;
	setp.eq.s32 	%p7, %r8, 1;
	@%p7 bra 	$L__BB0_11;
	mul.wide.u32 	%rd14, %r21, 16;
	add.s64 	%rd15, %rd1, %rd14;
	ld.global.v2.f64 	{%fd155, %fd156}, [%rd15];
	sub.f64 	%fd157, %fd204, %fd155;
	sub.f64 	%fd158, %fd203, %fd156;
	mul.f64 	%fd159, %fd158, %fd158;
	fma.rn.f64 	%fd160, %fd157, %fd157, %fd159;
	add.f64 	%fd161, %fd160, 0d3D71979980000000;
	mov.f64 	%fd162, 0d3E112E0BE0000000;
	div.rn.f64 	%fd163, %fd162, %fd161;
	fma.rn.f64 	%fd164, %fd157, %fd163, %fd206;
	fma.rn.f64 	%fd165, %fd158, %fd163, %fd205;
	ld.global.v2.f64 	{%fd166, %fd167}, [%rd15+16];
	sub.f64 	%fd168, %fd204, %fd166;
	sub.f64 	%fd169, %fd203, %fd167;
	mul.f64 	%fd170, %fd169, %fd169;
	fma.rn.f64 	%fd171, %fd168, %fd168, %fd170;
	add.f64 	%fd172, %fd171, 0d3D71979980000000;
	div.rn.f64 	%fd173, %fd162, %fd172;
	fma.rn.f64 	%fd206, %fd168, %fd173, %fd164;
	fma.rn.f64 	%fd205, %fd169, %fd173, %fd165;
	add.s32 	%r21, %r21, 2;
$L__BB0_11:
	and.b32  	%r18, %r13, 1;
	setp.eq.b32 	%p8, %r18, 1;
	not.pred 	%p9, %p8;
	@%p9 bra 	$L__BB0_13;
	mul.wide.u32 	%rd16, %r21, 16;
	add.s64 	%rd17, %rd1, %rd16;
	ld.global.v2.f64 	{%fd174, %fd175}, [%rd17];
	sub.f64 	%fd176, %fd204, %fd174;
	sub.f64 	%fd177, %fd203, %fd175;
	mul.f64 	%fd178, %fd177, %fd177;
	fma.rn.f64 	%fd179, %fd176, %fd176, %fd178;
	add.f64 	%fd180, %fd179, 0d3D71979980000000;
	mov.f64 	%fd181, 0d3E112E0BE0000000;
	div.rn.f64 	%fd182, %fd181, %fd180;
	fma.rn.f64 	%fd206, %fd176, %fd182, %fd206;
	fma.rn.f64 	%fd205, %fd177, %fd182, %fd205;
$L__BB0_13:
	cvta.to.global.u64 	%rd18, %rd6;
	cvta.to.global.u64 	%rd19, %rd5;
	mul.wide.u32 	%rd20, %r1, 16;
	add.s64 	%rd21, %rd18, %rd20;
	ld.global.v2.f64 	{%fd183, %fd184}, [%rd21];
	sub.f64 	%fd185, %fd183, %fd206;
	st.global.f64 	[%rd21], %fd185;
	add.f64 	%fd186, %fd204, %fd185;
	add.s64 	%rd22, %rd19, %rd20;
	sub.f64 	%fd187, %fd184, %fd205;
	st.global.f64 	[%rd21+8], %fd187;
	add.f64 	%fd188, %fd203, %fd187;
	st.global.v2.f64 	[%rd22], {%fd186, %fd188};
	ret;

}


// ===== COMPILED SASS (sm_100) =====

	.target	sm_100

	.elftype	@"ET_EXEC"


//--------------------- .note.nv.tkinfo           --------------------------
	.section	.note.nv.tkinfo,"",@"SHT_NOTE"
	.sectionflags	@"SHF_NOTE_NV_TKINFO"
	.tkinfo
        /*0018*/ 	.word	0x00000002
        /*0030*/ 	.string	""
        /*0030*/ 	.string	"ptxas"
        /*0030*/ 	.string	"Cuda compilation tools, release 13.0, V13.0.88"
        /*0030*/ 	.string	"Build cuda_13.0.r13.0/compiler.36424714_0"
        /*0030*/ 	.string	"-arch sm_100 -m 64 "



//--------------------- .note.nv.cuinfo           --------------------------
	.section	.note.nv.cuinfo,"",@"SHT_NOTE"
	.sectionflags	@"SHF_NOTE_NV_CUINFO"
        /*0018*/ 	.short	0x0002
        /*001a*/ 	.short	0x0064
        /*001c*/ 	.short	0x0082
	.zero		2


//--------------------- .nv.info                  --------------------------
	.section	.nv.info,"",@"SHT_CUDA_INFO"
	.align	4


	//----- nvinfo : EIATTR_REGCOUNT
	.align		4
        /*0000*/ 	.byte	0x04, 0x2f
        /*0002*/ 	.short	(.L_1 - .L_0)
	.align		4
.L_0:
        /*0004*/ 	.word	index@(_Z8Compute1P7double2S0_S0_i)
        /*0008*/ 	.word	0x0000002a


	//----- nvinfo : EIATTR_FRAME_SIZE
	.align		4
.L_1:
        /*000c*/ 	.byte	0x04, 0x11
        /*000e*/ 	.short	(.L_3 - .L_2)
	.align		4
.L_2:
        /*0010*/ 	.word	index@($__internal_0_$__cuda_sm20_div_rn_f64_full)
        /*0014*/ 	.word	0x00000000


	//----- nvinfo : EIATTR_FRAME_SIZE
	.align		4
.L_3:
        /*0018*/ 	.byte	0x04, 0x11
        /*001a*/ 	.short	(.L_5 - .L_4)
	.align		4
.L_4:
        /*001c*/ 	.word	index@(_Z8Compute1P7double2S0_S0_i)
        /*0020*/ 	.word	0x00000000


	//----- nvinfo : EIATTR_MIN_STACK_SIZE
	.align		4
.L_5:
        /*0024*/ 	.byte	0x04, 0x12
        /*0026*/ 	.short	(.L_7 - .L_6)
	.align		4
.L_6:
        /*0028*/ 	.word	index@(_Z8Compute1P7double2S0_S0_i)
        /*002c*/ 	.word	0x00000000
.L_7:


//--------------------- .nv.compat                --------------------------
	.section	.nv.compat,"",@"SHT_CUDA_COMPAT_INFO"
	.align	4
        /*0000*/ 	.byte	0x02, 0x09, 0x00, 0x00, 0x02, 0x02, 0x01, 0x00, 0x02, 0x05, 0x05, 0x00, 0x03, 0x07, 0x01, 0x01
        /*0010*/ 	.byte	0x02, 0x03, 0x00, 0x00, 0x02, 0x06, 0x01, 0x00, 0x04, 0x0b, 0x08, 0x00, 0x01, 0x00, 0x00, 0x00
        /*0020*/ 	.byte	0x00, 0x00, 0x00, 0x00


//--------------------- .nv.info._Z8Compute1P7double2S0_S0_i --------------------------
	.section	.nv.info._Z8Compute1P7double2S0_S0_i,"",@"SHT_CUDA_INFO"
	.sectionflags	@""
	.align	4


	//----- nvinfo : EIATTR_CUDA_API_VERSION
	.align		4
        /*0000*/ 	.byte	0x04, 0x37
        /*0002*/ 	.short	(.L_9 - .L_8)
.L_8:
        /*0004*/ 	.word	0x00000082


	//----- nvinfo : EIATTR_KPARAM_INFO
	.align		4
.L_9:
        /*0008*/ 	.byte	0x04, 0x17
        /*000a*/ 	.short	(.L_11 - .L_10)
.L_10:
        /*000c*/ 	.word	0x00000000
        /*0010*/ 	.short	0x0003
        /*0012*/ 	.short	0x0018
        /*0014*/ 	.byte	0x00, 0xf0, 0x11, 0x00


	//----- nvinfo : EIATTR_KPARAM_INFO
	.align		4
.L_11:
        /*0018*/ 	.byte	0x04, 0x17
        /*001a*/ 	.short	(.L_13 - .L_12)
.L_12:
        /*001c*/ 	.word	0x00000000
        /*0020*/ 	.short	0x0002
        /*0022*/ 	.short	0x0010
        /*0024*/ 	.byte	0x00, 0xf5, 0x21, 0x00


	//----- nvinfo : EIATTR_KPARAM_INFO
	.align		4
.L_13:
        /*0028*/ 	.byte	0x04, 0x17
        /*002a*/ 	.short	(.L_15 - .L_14)
.L_14:
        /*002c*/ 	.word	0x00000000
        /*0030*/ 	.short	0x0001
        /*0032*/ 	.short	0x0008
        /*0034*/ 	.byte	0x00, 0xf5, 0x21, 0x00


	//----- nvinfo : EIATTR_KPARAM_INFO
	.align		4
.L_15:
        /*0038*/ 	.byte	0x04, 0x17
        /*003a*/ 	.short	(.L_17 - .L_16)
.L_16:
        /*003c*/ 	.word	0x00000000
        /*0040*/ 	.short	0x0000
        /*0042*/ 	.short	0x0000
        /*0044*/ 	.byte	0x00, 0xf5, 0x21, 0x00


	//----- nvinfo : EIATTR_SPARSE_MMA_MASK
	.align		4
.L_17:
        /*0048*/ 	.byte	0x03, 0x50
        /*004a*/ 	.short	0x0000


	//----- nvinfo : EIATTR_MAXREG_COUNT
	.align		4
        /*004c*/ 	.byte	0x03, 0x1b
        /*004e*/ 	.short	0x00ff


	//----- nvinfo : EIATTR_MERCURY_ISA_VERSION
	.align		4
        /*0050*/ 	.byte	0x03, 0x5f
        /*0052*/ 	.short	0x0101


	//----- nvinfo : EIATTR_VRC_CTA_INIT_COUNT
	.align		4
        /*0054*/ 	.byte	0x02, 0x4a
	.zero		1
	.zero		1


	//----- nvinfo : EIATTR_EXIT_INSTR_OFFSETS
	.align		4
        /*0058*/ 	.byte	0x04, 0x1c
        /*005a*/ 	.short	(.L_19 - .L_18)


	//   ....[0]....
.L_18:
        /*005c*/ 	.word	0x000023c0


	//----- nvinfo : EIATTR_CRS_STACK_SIZE
	.align		4
.L_19:
        /*0060*/ 	.byte	0x04, 0x1e
        /*0062*/ 	.short	(.L_21 - .L_20)
.L_20:
        /*0064*/ 	.word	0x00000000


	//----- nvinfo : EIATTR_CBANK_PARAM_SIZE
	.align		4
.L_21:
        /*0068*/ 	.byte	0x03, 0x19
        /*006a*/ 	.short	0x001c


	//----- nvinfo : EIATTR_PARAM_CBANK
	.align		4
        /*006c*/ 	.byte	0x04, 0x0a
        /*006e*/ 	.short	(.L_23 - .L_22)
	.align		4
.L_22:
        /*0070*/ 	.word	index@(.nv.constant0._Z8Compute1P7double2S0_S0_i)
        /*0074*/ 	.short	0x0380
        /*0076*/ 	.short	0x001c


	//----- nvinfo : EIATTR_SW_WAR
	.align		4
.L_23:
        /*0078*/ 	.byte	0x04, 0x36
        /*007a*/ 	.short	(.L_25 - .L_24)
.L_24:
        /*007c*/ 	.word	0x00000008
.L_25:


//--------------------- .nv.callgraph             --------------------------
	.section	.nv.callgraph,"",@"SHT_CUDA_CALLGRAPH"
	.align	4
	.sectionentsize	8
	.align		4
        /*0000*/ 	.word	0x00000000
	.align		4
        /*0004*/ 	.word	0xffffffff
	.align		4
        /*0008*/ 	.word	0x00000000
	.align		4
        /*000c*/ 	.word	0xfffffffe
	.align		4
        /*0010*/ 	.word	0x00000000
	.align		4
        /*0014*/ 	.word	0xfffffffd
	.align		4
        /*0018*/ 	.word	0x00000000
	.align		4
        /*001c*/ 	.word	0xfffffffc


//--------------------- .text._Z8Compute1P7double2S0_S0_i --------------------------
	.section	.text._Z8Compute1P7double2S0_S0_i,"ax",@progbits
	.align	128
        .global         _Z8Compute1P7double2S0_S0_i
        .type           _Z8Compute1P7double2S0_S0_i,@function
        .size           _Z8Compute1P7double2S0_S0_i,(.L_x_43 - _Z8Compute1P7double2S0_S0_i)
        .other          _Z8Compute1P7double2S0_S0_i,@"STO_CUDA_ENTRY STV_DEFAULT"
_Z8Compute1P7double2S0_S0_i:
.text._Z8Compute1P7double2S0_S0_i:
[----:B------:R-:W-:Y:S01]  /*0000*/  LDC R1, c[0x0][0x37c] ;  /* 0x0000df00ff017b82 */ /* 0x000fe20000000800 */
[----:B------:R-:W0:Y:S01]  /*0010*/  S2R R3, SR_TID.X ;  /* 0x0000000000037919 */ /* 0x000e220000002100 */
[----:B------:R-:W1:Y:S06]  /*0020*/  LDCU UR4, c[0x0][0x398] ;  /* 0x00007300ff0477ac */ /* 0x000e6c0008000800 */
[----:B------:R-:W0:Y:S01]  /*0030*/  S2UR UR5, SR_CTAID.X ;  /* 0x00000000000579c3 */ /* 0x000e220000002500 */
[----:B------:R-:W2:Y:S07]  /*0040*/  LDCU.64 UR8, c[0x0][0x358] ;  /* 0x00006b00ff0877ac */ /* 0x000eae0008000a00 */
[----:B------:R-:W0:Y:S01]  /*0050*/  LDC R0, c[0x0][0x360] ;  /* 0x0000d800ff007b82 */ /* 0x000e220000000800 */
[----:B-1----:R-:W-:Y:S01]  /*0060*/  UISETP.GT.AND UP0, UPT, UR4, URZ, UPT ;  /* 0x000000ff0400728c */ /* 0x002fe2000bf04270 */
[----:B0-----:R-:W-:-:S08]  /*0070*/  IMAD R0, R0, UR5, R3 ;  /* 0x0000000500007c24 */ /* 0x001fd0000f8e0203 */
[----:B--2---:R-:W-:Y:S05]  /*0080*/  BRA.U UP0, `(.L_x_0) ;  /* 0x0000000100187547 */ /* 0x004fea000b800000 */
[----:B------:R-:W0:Y:S02]  /*0090*/  LDC.64 R8, c[0x0][0x380] ;  /* 0x0000e000ff087b82 */ /* 0x000e240000000a00 */
[----:B0-----:R-:W-:-:S06]  /*00a0*/  IMAD.WIDE.U32 R8, R0, 0x10, R8 ;  /* 0x0000001000087825 */ /* 0x001fcc00078e0008 */
[----:B------:R-:W5:Y:S01]  /*00b0*/  LDG.E.128 R8, desc[UR8][R8.64] ;  /* 0x0000000808087981 */ /* 0x000f62000c1e1d00 */
[----:B------:R-:W-:Y:S02]  /*00c0*/  CS2R R22, SRZ ;  /* 0x0000000000167805 */ /* 0x000fe4000001ff00 */
[----:B------:R-:W-:Y:S01]  /*00d0*/  CS2R R20, SRZ ;  /* 0x0000000000147805 */ /* 0x000fe2000001ff00 */
[----:B------:R-:W-:Y:S06]  /*00e0*/  BRA `(.L_x_1) ;  /* 0x0000002000887947 */ /* 0x000fec0003800000 */
.L_x_0:
[----:B------:R-:W0:Y:S02]  /*00f0*/  LDC.64 R2, c[0x0][0x380] ;  /* 0x0000e000ff027b82 */ /* 0x000e240000000a00 */
[----:B0-----:R-:W-:-:S06]  /*0100*/  IMAD.WIDE.U32 R8, R0, 0x10, R2 ;  /* 0x0000001000087825 */ /* 0x001fcc00078e0002 */
[----:B------:R-:W5:Y:S01]  /*0110*/  LDG.E.128 R8, desc[UR8][R8.64] ;  /* 0x0000000808087981 */ /* 0x000f62000c1e1d00 */
[----:B------:R-:W-:Y:S01]  /*0120*/  UISETP.GE.U32.AND UP0, UPT, UR4, 0x8, UPT ;  /* 0x000000080400788c */ /* 0x000fe2000bf06070 */
[----:B------:R-:W-:Y:S01]  /*0130*/  IMAD.MOV.U32 R2, RZ, RZ, RZ ;  /* 0x000000ffff027224 */ /* 0x000fe200078e00ff */
[----:B------:R-:W-:Y:S02]  /*0140*/  CS2R R20, SRZ ;  /* 0x0000000000147805 */ /* 0x000fe4000001ff00 */
[----:B------:R-:W-:Y:S01]  /*0150*/  CS2R R22, SRZ ;  /* 0x0000000000167805 */ /* 0x000fe2000001ff00 */
[----:B------:R-:W-:Y:S01]  /*0160*/  ULOP3.LUT UR10, UR4, 0x7, URZ, 0xc0, !UPT ;  /* 0x00000007040a7892 */ /* 0x000fe2000f8ec0ff */
[----:B------:R-:W-:Y:S01]  /*0170*/  UMOV UR11, 0xe0000000 ;  /* 0xe0000000000b7882 */ /* 0x000fe20000000000 */
[----:B------:R-:W-:Y:S02]  /*0180*/  UMOV UR12, 0x3e112e0b ;  /* 0x3e112e0b000c7882 */ /* 0x000fe40000000000 */
[----:B------:R-:W-:Y:S08]  /*0190*/  BRA.U !UP0, `(.L_x_2) ;  /* 0x00000011085c7547 */ /* 0x000ff0000b800000 */
[----:B------:R-:W0:Y:S01]  /*01a0*/  LDCU.64 UR6, c[0x0][0x380] ;  /* 0x00007000ff0677ac */ /* 0x000e220008000a00 */
[----:B------:R-:W-:Y:S01]  /*01b0*/  CS2R R20, SRZ ;  /* 0x0000000000147805 */ /* 0x000fe2000001ff00 */
[----:B------:R-:W-:-:S06]  /*01c0*/  ULOP3.LUT UR4, UR4, 0x7ffffff8, URZ, 0xc0, !UPT ;  /* 0x7ffffff804047892 */ /* 0x000fcc000f8ec0ff */
[----:B------:R-:W-:Y:S01]  /*01d0*/  IMAD.U32 R2, RZ, RZ, UR4 ;  /* 0x00000004ff027e24 */ /* 0x000fe2000f8e00ff */
[----:B0-----:R-:W-:-:S04]  /*01e0*/  UIADD3 UR5, UP0, UPT, UR6, 0x40, URZ ;  /* 0x0000004006057890 */ /* 0x001fc8000ff1e0ff */
[----:B------:R-:W-:Y:S02]  /*01f0*/  UIADD3.X UR6, UPT, UPT, URZ, UR7, URZ, UP0, !UPT ;  /* 0x00000007ff067290 */ /* 0x000fe400087fe4ff */
[----:B------:R-:W-:Y:S01]  /*0200*/  IMAD.U32 R18, RZ, RZ, UR5 ;  /* 0x00000005ff127e24 */ /* 0x000fe2000f8e00ff */
[----:B------:R-:W-:-:S03]  /*0210*/  UIADD3 UR7, UPT, UPT, -UR4, URZ, URZ ;  /* 0x000000ff04077290 */ /* 0x000fc6000fffe1ff */
[----:B------:R-:W-:-:S09]  /*0220*/  IMAD.U32 R19, RZ, RZ, UR6 ;  /* 0x00000006ff137e24 */ /* 0x000fd2000f8e00ff */
.L_x_19:
[----:B------:R-:W2:Y:S01]  /*0230*/  LDG.E.128 R4, desc[UR8][R18.64+-0x40] ;  /* 0xffffc00812047981 */ /* 0x000ea2000c1e1d00 */
[----:B------:R-:W-:Y:S01]  /*0240*/  UMOV UR4, 0x80000000 ;  /* 0x8000000000047882 */ /* 0x000fe20000000000 */
[----:B------:R-:W-:Y:S01]  /*0250*/  UMOV UR5, 0x3d719799 ;  /* 0x3d71979900057882 */ /* 0x000fe20000000000 */
[----:B------:R-:W-:Y:S01]  /*0260*/  UIADD3 UR7, UPT, UPT, UR7, 0x8, URZ ;  /* 0x0000000807077890 */ /* 0x000fe2000fffe0ff */
[----:B------:R-:W-:Y:S03]  /*0270*/  BSSY.RECONVERGENT B1, `(.L_x_3) ;  /* 0x000001c000017945 */ /* 0x000fe60003800200 */
[----:B------:R-:W-:Y:S01]  /*0280*/  UISETP.NE.AND UP0, UPT, UR7, URZ, UPT ;  /* 0x000000ff0700728c */ /* 0x000fe2000bf05270 */
[----:B--2--5:R-:W-:Y:S02]  /*0290*/  DADD R16, R10, -R6 ;  /* 0x000000000a107229 */ /* 0x024fe40000000806 */
[----:B------:R-:W-:-:S06]  /*02a0*/  DADD R14, R8, -R4 ;  /* 0x00000000080e7229 */ /* 0x000fcc0000000804 */
[----:B------:R-:W-:-:S08]  /*02b0*/  DMUL R4, R16, R16 ;  /* 0x0000001010047228 */ /* 0x000fd00000000000 */
[----:B------:R-:W-:-:S08]  /*02c0*/  DFMA R4, R14, R14, R4 ;  /* 0x0000000e0e04722b */ /* 0x000fd00000000004 */
[----:B------:R-:W-:Y:S01]  /*02d0*/  DADD R6, R4, UR4 ;  /* 0x0000000404067e29 */ /* 0x000fe20008000000 */
[----:B------:R-:W-:Y:S01]  /*02e0*/  UMOV UR4, 0xe0000000 ;  /* 0xe000000000047882 */ /* 0x000fe20000000000 */
[----:B------:R-:W-:Y:S01]  /*02f0*/  MOV R4, 0x1 ;  /* 0x0000000100047802 */ /* 0x000fe20000000f00 */
[----:B------:R-:W-:-:S03]  /*0300*/  UMOV UR5, 0x3e112e0b ;  /* 0x3e112e0b00057882 */ /* 0x000fc60000000000 */
[----:B------:R-:W0:Y:S02]  /*0310*/  MUFU.RCP64H R5, R7 ;  /* 0x0000000700057308 */ /* 0x000e240000001800 */
[----:B0-----:R-:W-:-:S08]  /*0320*/  DFMA R12, -R6, R4, 1 ;  /* 0x3ff00000060c742b */ /* 0x001fd00000000104 */
[----:B------:R-:W-:-:S08]  /*0330*/  DFMA R12, R12, R12, R12 ;  /* 0x0000000c0c0c722b */ /* 0x000fd0000000000c */
[----:B------:R-:W-:-:S08]  /*0340*/  DFMA R12, R4, R12, R4 ;  /* 0x0000000c040c722b */ /* 0x000fd00000000004 */
[----:B------:R-:W-:-:S08]  /*0350*/  DFMA R4, -R6, R12, 1 ;  /* 0x3ff000000604742b */ /* 0x000fd0000000010c */
[----:B------:R-:W-:-:S08]  /*0360*/  DFMA R4, R12, R4, R12 ;  /* 0x000000040c04722b */ /* 0x000fd0000000000c */
[----:B------:R-:W-:-:S08]  /*0370*/  DMUL R12, R4, UR4 ;  /* 0x00000004040c7c28 */ /* 0x000fd00008000000 */
[----:B------:R-:W-:-:S08]  /*0380*/  DFMA R24, -R6, R12, UR4 ;  /* 0x0000000406187e2b */ /* 0x000fd0000800010c */
[----:B------:R-:W-:-:S10]  /*0390*/  DFMA R12, R4, R24, R12 ;  /* 0x00000018040c722b */ /* 0x000fd4000000000c */
[----:B------:R-:W-:-:S05]  /*03a0*/  FFMA R3, RZ, R7, R13 ;  /* 0x00000007ff037223 */ /* 0x000fca000000000d */
[----:B------:R-:W-:-:S13]  /*03b0*/  FSETP.GT.AND P0, PT, |R3|, 1.469367938527859385e-39, PT ;  /* 0x001000000300780b */ /* 0x000fda0003f04200 */
[----:B------:R-:W-:Y:S05]  /*03c0*/  @P0 BRA `(.L_x_4) ;  /* 0x0000000000180947 */ /* 0x000fea0003800000 */
[----:B------:R-:W-:Y:S01]  /*03d0*/  IMAD.MOV.U32 R5, RZ, RZ, R6 ;  /* 0x000000ffff057224 */ /* 0x000fe200078e0006 */
[----:B------:R-:W-:Y:S01]  /*03e0*/  MOV R3, 0x410 ;  /* 0x0000041000037802 */ /* 0x000fe20000000f00 */
[----:B------:R-:W-:-:S07]  /*03f0*/  IMAD.MOV.U32 R4, RZ, RZ, R7 ;  /* 0x000000ffff047224 */ /* 0x000fce00078e0007 */
[----:B------:R-:W-:Y:S05]  /*0400*/  CALL.REL.NOINC `($__internal_0_$__cuda_sm20_div_rn_f64_full) ;  /* 0x0000001c00f07944 */ /* 0x000fea0003c00000 */
[----:B------:R-:W-:Y:S02]  /*0410*/  IMAD.MOV.U32 R12, RZ, RZ, R5 ;  /* 0x000000ffff0c7224 */ /* 0x000fe400078e0005 */
[----:B------:R-:W-:-:S07]  /*0420*/  IMAD.MOV.U32 R13, RZ, RZ, R4 ;  /* 0x000000ffff0d7224 */ /* 0x000fce00078e0004 */
.L_x_4:
[----:B------:R-:W-:Y:S05]  /*0430*/  BSYNC.RECONVERGENT B1 ;  /* 0x0000000000017941 */ /* 0x000fea0003800200 */
.L_x_3:
[----:B------:R-:W2:Y:S01]  /*0440*/  LDG.E.128 R4, desc[UR8][R18.64+-0x30] ;  /* 0xffffd00812047981 */ /* 0x000ea2000c1e1d00 */
[----:B------:R-:W-:Y:S01]  /*0450*/  UMOV UR4, 0x80000000 ;  /* 0x8000000000047882 */ /* 0x000fe20000000000 */
[----:B------:R-:W-:Y:S01]  /*0460*/  UMOV UR5, 0x3d719799 ;  /* 0x3d71979900057882 */ /* 0x000fe20000000000 */
[----:B------:R-:W-:Y:S01]  /*0470*/  BSSY.RECONVERGENT B1, `(.L_x_5) ;  /* 0x000001d000017945 */ /* 0x000fe20003800200 */
[-C--:B------:R-:W-:Y:S02]  /*0480*/  DFMA R14, R14, R12.reuse, R20 ;  /* 0x0000000c0e0e722b */ /* 0x080fe40000000014 */
[----:B------:R-:W-:Y:S02]  /*0490*/  DFMA R16, R16, R12, R22 ;  /* 0x0000000c1010722b */ /* 0x000fe40000000016 */
[----:B--2---:R-:W-:Y:S02]  /*04a0*/  DADD R24, R10, -R6 ;  /* 0x000000000a187229 */ /* 0x004fe40000000806 */
        /* <DEDUP_REMOVED lines=25> */
.L_x_6:
[----:B------:R-:W-:Y:S05]  /*0640*/  BSYNC.RECONVERGENT B1 ;  /* 0x0000000000017941 */ /* 0x000fea0003800200 */
.L_x_5:
        /* <DEDUP_REMOVED lines=32> */
.L_x_8:
[----:B------:R-:W-:Y:S05]  /*0850*/  BSYNC.RECONVERGENT B1 ;  /* 0x0000000000017941 */ /* 0x000fea0003800200 */
.L_x_7:
        /* <DEDUP_REMOVED lines=32> */
.L_x_10:
[----:B------:R-:W-:Y:S05]  /*0a60*/  BSYNC.RECONVERGENT B1 ;  /* 0x0000000000017941 */ /* 0x000fea0003800200 */
.L_x_9:
        /* <DEDUP_REMOVED lines=32> */
.L_x_12:
[----:B------:R-:W-:Y:S05]  /*0c70*/  BSYNC.RECONVERGENT B1 ;  /* 0x0000000000017941 */ /* 0x000fea0003800200 */
.L_x_11:
        /* <DEDUP_REMOVED lines=32> */
.L_x_14:
[----:B------:R-:W-:Y:S05]  /*0e80*/  BSYNC.RECONVERGENT B1 ;  /* 0x0000000000017941 */ /* 0x000fea0003800200 */
.L_x_13:
        /* <DEDUP_REMOVED lines=32> */
.L_x_16:
[----:B------:R-:W-:Y:S05]  /*1090*/  BSYNC.RECONVERGENT B1 ;  /* 0x0000000000017941 */ /* 0x000fea0003800200 */
.L_x_15:
        /* <DEDUP_REMOVED lines=30> */
[----:B------:R-:W-:-:S04]  /*1280*/  LOP3.LUT R5, R5, R4, RZ, 0x3c, !PT ;  /* 0x0000000405057212 */ /* 0x000fc800078e3cff */
[----:B------:R-:W-:-:S04]  /*1290*/  LOP3.LUT R4, R5, R4, RZ, 0x3c, !PT ;  /* 0x0000000405047212 */ /* 0x000fc800078e3cff */
[----:B------:R-:W-:-:S07]  /*12a0*/  LOP3.LUT R5, R5, R4, RZ, 0x3c, !PT ;  /* 0x0000000405057212 */ /* 0x000fce00078e3cff */
.L_x_18:
[----:B------:R-:W-:Y:S05]  /*12b0*/  BSYNC.RECONVERGENT B1 ;  /* 0x0000000000017941 */ /* 0x000fea0003800200 */
.L_x_17:
[----:B------:R-:W-:Y:S01]  /*12c0*/  IADD3 R18, P0, PT, R18, 0x80, RZ ;  /* 0x0000008012127810 */ /* 0x000fe20007f1e0ff */
[-C--:B------:R-:W-:Y:S02]  /*12d0*/  DFMA R20, R26, R4.reuse, R14 ;  /* 0x000000041a14722b */ /* 0x080fe4000000000e */
[----:B------:R-:W-:Y:S02]  /*12e0*/  DFMA R22, R16, R4, R24 ;  /* 0x000000041016722b */ /* 0x000fe40000000018 */
[----:B------:R-:W-:Y:S01]  /*12f0*/  IMAD.X R19, RZ, RZ, R19, P0 ;  /* 0x000000ffff137224 */ /* 0x000fe200000e0613 */
[----:B------:R-:W-:Y:S08]  /*1300*/  BRA.U UP0, `(.L_x_19) ;  /* 0xffffffed00c87547 */ /* 0x000ff0000b83ffff */
.L_x_2:
[----:B------:R-:W-:-:S09]  /*1310*/  UISETP.NE.AND UP0, UPT, UR10, URZ, UPT ;  /* 0x000000ff0a00728c */ /* 0x000fd2000bf05270 */
[----:B------:R-:W-:Y:S05]  /*1320*/  BRA.U !UP0, `(.L_x_1) ;  /* 0x0000000d08f87547 */ /* 0x000fea000b800000 */
[----:B------:R-:W0:Y:S01]  /*1330*/  LDCU UR4, c[0x0][0x398] ;  /* 0x00007300ff0477ac */ /* 0x000e220008000800 */
[----:B------:R-:W-:Y:S02]  /*1340*/  UISETP.GE.U32.AND UP0, UPT, UR10, 0x4, UPT ;  /* 0x000000040a00788c */ /* 0x000fe4000bf06070 */
[----:B0-----:R-:W-:-:S07]  /*1350*/  ULOP3.LUT UR4, UR4, 0x3, URZ, 0xc0, !UPT ;  /* 0x0000000304047892 */ /* 0x001fce000f8ec0ff */
[----:B------:R-:W-:Y:S05]  /*1360*/  BRA.U !UP0, `(.L_x_20) ;  /* 0x0000000908207547 */ /* 0x000fea000b800000 */
[----:B------:R-:W0:Y:S02]  /*1370*/  LDC.64 R18, c[0x0][0x380] ;  /* 0x0000e000ff127b82 */ /* 0x000e240000000a00 */
[----:B0-----:R-:W-:-:S05]  /*1380*/  IMAD.WIDE.U32 R18, R2, 0x10, R18 ;  /* 0x0000001002127825 */ /* 0x001fca00078e0012 */
[----:B------:R-:W2:Y:S01]  /*1390*/  LDG.E.128 R12, desc[UR8][R18.64] ;  /* 0x00000008120c7981 */ /* 0x000ea2000c1e1d00 */
[----:B------:R-:W-:Y:S01]  /*13a0*/  UMOV UR6, 0x80000000 ;  /* 0x8000000000067882 */ /* 0x000fe20000000000 */
[----:B------:R-:W-:Y:S01]  /*13b0*/  UMOV UR7, 0x3d719799 ;  /* 0x3d71979900077882 */ /* 0x000fe20000000000 */
[----:B------:R-:W-:Y:S01]  /*13c0*/  BSSY.RECONVERGENT B1, `(.L_x_21) ;  /* 0x000001b000017945 */ /* 0x000fe20003800200 */
[----:B--2--5:R-:W-:Y:S02]  /*13d0*/  DADD R14, R10, -R14 ;  /* 0x000000000a0e7229 */ /* 0x024fe4000000080e */
[----:B------:R-:W-:-:S06]  /*13e0*/  DADD R16, R8, -R12 ;  /* 0x0000000008107229 */ /* 0x000fcc000000080c */
[----:B------:R-:W-:-:S08]  /*13f0*/  DMUL R4, R14, R14 ;  /* 0x0000000e0e047228 */ /* 0x000fd00000000000 */
[----:B------:R-:W-:-:S08]  /*1400*/  DFMA R4, R16, R16, R4 ;  /* 0x000000101004722b */ /* 0x000fd00000000004 */
[----:B------:R-:W-:Y:S01]  /*1410*/  DADD R6, R4, UR6 ;  /* 0x0000000604067e29 */ /* 0x000fe20008000000 */
[----:B------:R-:W-:Y:S01]  /*1420*/  UMOV UR6, 0xe0000000 ;  /* 0xe000000000067882 */ /* 0x000fe20000000000 */
[----:B------:R-:W-:Y:S01]  /*1430*/  IMAD.MOV.U32 R4, RZ, RZ, 0x1 ;  /* 0x00000001ff047424 */ /* 0x000fe200078e00ff */
        /* <DEDUP_REMOVED lines=13> */
[----:B------:R-:W-:Y:S01]  /*1510*/  MOV R5, R6 ;  /* 0x0000000600057202 */ /* 0x000fe20000000f00 */
[----:B------:R-:W-:Y:S01]  /*1520*/  IMAD.MOV.U32 R4, RZ, RZ, R7 ;  /* 0x000000ffff047224 */ /* 0x000fe200078e0007 */
[----:B------:R-:W-:-:S07]  /*1530*/  MOV R3, 0x1550 ;  /* 0x0000155000037802 */ /* 0x000fce0000000f00 */
[----:B------:R-:W-:Y:S05]  /*1540*/  CALL.REL.NOINC `($__internal_0_$__cuda_sm20_div_rn_f64_full) ;  /* 0x0000000c00a07944 */ /* 0x000fea0003c00000 */
[----:B------:R-:W-:Y:S02]  /*1550*/  IMAD.MOV.U32 R12, RZ, RZ, R5 ;  /* 0x000000ffff0c7224 */ /* 0x000fe400078e0005 */
[----:B------:R-:W-:-:S07]  /*1560*/  IMAD.MOV.U32 R13, RZ, RZ, R4 ;  /* 0x000000ffff0d7224 */ /* 0x000fce00078e0004 */
.L_x_22:
[----:B------:R-:W-:Y:S05]  /*1570*/  BSYNC.RECONVERGENT B1 ;  /* 0x0000000000017941 */ /* 0x000fea0003800200 */
.L_x_21:
        /* <DEDUP_REMOVED lines=32> */
.L_x_24:
[----:B------:R-:W-:Y:S05]  /*1780*/  BSYNC.RECONVERGENT B1 ;  /* 0x0000000000017941 */ /* 0x000fea0003800200 */
.L_x_23:
        /* <DEDUP_REMOVED lines=32> */
.L_x_26:
[----:B------:R-:W-:Y:S05]  /*1990*/  BSYNC.RECONVERGENT B1 ;  /* 0x0000000000017941 */ /* 0x000fea0003800200 */
.L_x_25:
        /* <DEDUP_REMOVED lines=30> */
[----:B------:R-:W-:-:S04]  /*1b80*/  LOP3.LUT R5, R5, R4, RZ, 0x3c, !PT ;  /* 0x0000000405057212 */ /* 0x000fc800078e3cff */
[----:B------:R-:W-:-:S04]  /*1b90*/  LOP3.LUT R4, R5, R4, RZ, 0x3c, !PT ;  /* 0x0000000405047212 */ /* 0x000fc800078e3cff */
[----:B------:R-:W-:-:S07]  /*1ba0*/  LOP3.LUT R5, R5, R4, RZ, 0x3c, !PT ;  /* 0x0000000405057212 */ /* 0x000fce00078e3cff */
.L_x_28:
[----:B------:R-:W-:Y:S05]  /*1bb0*/  BSYNC.RECONVERGENT B1 ;  /* 0x0000000000017941 */ /* 0x000fea0003800200 */
.L_x_27:
[-C--:B------:R-:W-:Y:S01]  /*1bc0*/  DFMA R20, R24, R4.reuse, R16 ;  /* 0x000000041814722b */ /* 0x080fe20000000010 */
[----:B------:R-:W-:Y:S01]  /*1bd0*/  VIADD R2, R2, 0x4 ;  /* 0x0000000402027836 */ /* 0x000fe20000000000 */
[----:B------:R-:W-:-:S11]  /*1be0*/  DFMA R22, R18, R4, R14 ;  /* 0x000000041216722b */ /* 0x000fd6000000000e */
.L_x_20:
[----:B------:R-:W-:-:S09]  /*1bf0*/  UISETP.NE.AND UP0, UPT, UR4, URZ, UPT ;  /* 0x000000ff0400728c */ /* 0x000fd2000bf05270 */
[----:B------:R-:W-:Y:S05]  /*1c00*/  BRA.U !UP0, `(.L_x_1) ;  /* 0x0000000508c07547 */ /* 0x000fea000b800000 */
[----:B------:R-:W-:-:S09]  /*1c10*/  UISETP.NE.AND UP0, UPT, UR4, 0x1, UPT ;  /* 0x000000010400788c */ /* 0x000fd2000bf05270 */
        /* <DEDUP_REMOVED lines=28> */
[----:B------:R-:W-:Y:S02]  /*1de0*/  MOV R4, R7 ;  /* 0x0000000700047202 */ /* 0x000fe40000000f00 */
[----:B------:R-:W-:-:S07]  /*1df0*/  MOV R3, 0x1e10 ;  /* 0x00001e1000037802 */ /* 0x000fce0000000f00 */
[----:B------:R-:W-:Y:S05]  /*1e00*/  CALL.REL.NOINC `($__internal_0_$__cuda_sm20_div_rn_f64_full) ;  /* 0x0000000400707944 */ /* 0x000fea0003c00000 */
[----:B------:R-:W-:Y:S02]  /*1e10*/  IMAD.MOV.U32 R12, RZ, RZ, R5 ;  /* 0x000000ffff0c7224 */ /* 0x000fe400078e0005 */
[----:B------:R-:W-:-:S07]  /*1e20*/  IMAD.MOV.U32 R13, RZ, RZ, R4 ;  /* 0x000000ffff0d7224 */ /* 0x000fce00078e0004 */
.L_x_31:
[----:B------:R-:W-:Y:S05]  /*1e30*/  BSYNC.RECONVERGENT B1 ;  /* 0x0000000000017941 */ /* 0x000fea0003800200 */
.L_x_30:
        /* <DEDUP_REMOVED lines=30> */
[----:B------:R-:W-:-:S04]  /*2020*/  LOP3.LUT R5, R5, R4, RZ, 0x3c, !PT ;  /* 0x0000000405057212 */ /* 0x000fc800078e3cff */
[----:B------:R-:W-:-:S04]  /*2030*/  LOP3.LUT R4, R5, R4, RZ, 0x3c, !PT ;  /* 0x0000000405047212 */ /* 0x000fc800078e3cff */
[----:B------:R-:W-:-:S07]  /*2040*/  LOP3.LUT R5, R5, R4, RZ, 0x3c, !PT ;  /* 0x0000000405057212 */ /* 0x000fce00078e3cff */
.L_x_33:
[----:B------:R-:W-:Y:S05]  /*2050*/  BSYNC.RECONVERGENT B1 ;  /* 0x0000000000017941 */ /* 0x000fea0003800200 */
.L_x_32:
[-C--:B------:R-:W-:Y:S01]  /*2060*/  DFMA R20, R24, R4.reuse, R20 ;  /* 0x000000041814722b */ /* 0x080fe20000000014 */
[----:B------:R-:W-:Y:S01]  /*2070*/  VIADD R2, R2, 0x2 ;  /* 0x0000000202027836 */ /* 0x000fe20000000000 */
[----:B------:R-:W-:-:S11]  /*2080*/  DFMA R22, R18, R4, R22 ;  /* 0x000000041216722b */ /* 0x000fd60000000016 */
.L_x_29:
[----:B------:R-:W0:Y:S02]  /*2090*/  LDCU UR5, c[0x0][0x398] ;  /* 0x00007300ff0577ac */ /* 0x000e240008000800 */
[----:B0-----:R-:W-:-:S04]  /*20a0*/  ULOP3.LUT UR5, UR5, 0x1, URZ, 0xc0, !UPT ;  /* 0x0000000105057892 */ /* 0x001fc8000f8ec0ff */
[----:B------:R-:W-:-:S09]  /*20b0*/  UISETP.NE.U32.AND UP0, UPT, UR5, 0x1, UPT ;  /* 0x000000010500788c */ /* 0x000fd2000bf05070 */
[----:B------:R-:W-:Y:S05]  /*20c0*/  BRA.U UP0, `(.L_x_1) ;  /* 0x0000000100907547 */ /* 0x000fea000b800000 */
[----:B------:R-:W0:Y:S02]  /*20d0*/  LDC.64 R4, c[0x0][0x380] ;  /* 0x0000e000ff047b82 */ /* 0x000e240000000a00 */
[----:B0-----:R-:W-:-:S06]  /*20e0*/  IMAD.WIDE.U32 R4, R2, 0x10, R4 ;  /* 0x0000001002047825 */ /* 0x001fcc00078e0004 */
[----:B------:R-:W2:Y:S01]  /*20f0*/  LDG.E.128 R4, desc[UR8][R4.64] ;  /* 0x0000000804047981 */ /* 0x000ea2000c1e1d00 */
[----:B------:R-:W-:Y:S01]  /*2100*/  UMOV UR6, 0x80000000 ;  /* 0x8000000000067882 */ /* 0x000fe20000000000 */
[----:B------:R-:W-:Y:S01]  /*2110*/  UMOV UR7, 0x3d719799 ;  /* 0x3d71979900077882 */ /* 0x000fe20000000000 */
[----:B------:R-:W-:Y:S01]  /*2120*/  BSSY.RECONVERGENT B1, `(.L_x_34) ;  /* 0x000001c000017945 */ /* 0x000fe20003800200 */
[----:B--2--5:R-:W-:Y:S02]  /*2130*/  DADD R14, R10, -R6 ;  /* 0x000000000a0e7229 */ /* 0x024fe40000000806 */
[----:B------:R-:W-:Y:S01]  /*2140*/  DADD R16, R8, -R4 ;  /* 0x0000000008107229 */ /* 0x000fe20000000804 */
[----:B------:R-:W-:-:S05]  /*2150*/  IMAD.MOV.U32 R6, RZ, RZ, 0x1 ;  /* 0x00000001ff067424 */ /* 0x000fca00078e00ff */
[----:B------:R-:W-:-:S08]  /*2160*/  DMUL R2, R14, R14 ;  /* 0x0000000e0e027228 */ /* 0x000fd00000000000 */
[----:B------:R-:W-:-:S08]  /*2170*/  DFMA R2, R16, R16, R2 ;  /* 0x000000101002722b */ /* 0x000fd00000000002 */
[----:B------:R-:W-:Y:S01]  /*2180*/  DADD R2, R2, UR6 ;  /* 0x0000000602027e29 */ /* 0x000fe20008000000 */
[----:B------:R-:W-:Y:S01]  /*2190*/  UMOV UR6, 0xe0000000 ;  /* 0xe000000000067882 */ /* 0x000fe20000000000 */
[----:B------:R-:W-:-:S04]  /*21a0*/  UMOV UR7, 0x3e112e0b ;  /* 0x3e112e0b00077882 */ /* 0x000fc80000000000 */
        /* <DEDUP_REMOVED lines=19> */
.L_x_35:
[----:B------:R-:W-:Y:S05]  /*22e0*/  BSYNC.RECONVERGENT B1 ;  /* 0x0000000000017941 */ /* 0x000fea0003800200 */
.L_x_34:
[-C--:B------:R-:W-:Y:S02]  /*22f0*/  DFMA R20, R16, R4.reuse, R20 ;  /* 0x000000041014722b */ /* 0x080fe40000000014 */
[----:B------:R-:W-:-:S11]  /*2300*/  DFMA R22, R14, R4, R22 ;  /* 0x000000040e16722b */ /* 0x000fd60000000016 */
.L_x_1:
[----:B------:R-:W0:Y:S08]  /*2310*/  LDC.64 R2, c[0x0][0x390] ;  /* 0x0000e400ff027b82 */ /* 0x000e300000000a00 */
[----:B------:R-:W1:Y:S01]  /*2320*/  LDC.64 R12, c[0x0][0x388] ;  /* 0x0000e200ff0c7b82 */ /* 0x000e620000000a00 */
[----:B0-----:R-:W-:-:S05]  /*2330*/  IMAD.WIDE.U32 R2, R0, 0x10, R2 ;  /* 0x0000001000027825 */ /* 0x001fca00078e0002 */
[----:B------:R-:W2:Y:S01]  /*2340*/  LDG.E.128 R4, desc[UR8][R2.64] ;  /* 0x0000000802047981 */ /* 0x000ea2000c1e1d00 */
[----:B-1----:R-:W-:Y:S01]  /*2350*/  IMAD.WIDE.U32 R12, R0, 0x10, R12 ;  /* 0x00000010000c7825 */ /* 0x002fe200078e000c */
[----:B--2---:R-:W-:Y:S02]  /*2360*/  DADD R4, R4, -R20 ;  /* 0x0000000004047229 */ /* 0x004fe40000000814 */
[----:B------:R-:W-:-:S06]  /*2370*/  DADD R6, R6, -R22 ;  /* 0x0000000006067229 */ /* 0x000fcc0000000816 */
[----:B-----5:R-:W-:Y:S01]  /*2380*/  DADD R8, R4, R8 ;  /* 0x0000000004087229 */ /* 0x020fe20000000008 */
[----:B------:R-:W-:Y:S01]  /*2390*/  STG.E.128 desc[UR8][R2.64], R4 ;  /* 0x0000000402007986 */ /* 0x000fe2000c101d08 */
[----:B------:R-:W-:-:S07]  /*23a0*/  DADD R10, R6, R10 ;  /* 0x00000000060a7229 */ /* 0x000fce000000000a */
[----:B------:R-:W-:Y:S01]  /*23b0*/  STG.E.128 desc[UR8][R12.64], R8 ;  /* 0x000000080c007986 */ /* 0x000fe2000c101d08 */
[----:B------:R-:W-:Y:S05]  /*23c0*/  EXIT ;  /* 0x000000000000794d */ /* 0x000fea0003800000 */
        .weak           $__internal_0_$__cuda_sm20_div_rn_f64_full
        .type           $__internal_0_$__cuda_sm20_div_rn_f64_full,@function
        .size           $__internal_0_$__cuda_sm20_div_rn_f64_full,(.L_x_43 - $__internal_0_$__cuda_sm20_div_rn_f64_full)
$__internal_0_$__cuda_sm20_div_rn_f64_full:
[C---:B------:R-:W-:Y:S01]  /*23d0*/  FSETP.GEU.AND P0, PT, |R4|.reuse, 1.469367938527859385e-39, PT ;  /* 0x001000000400780b */ /* 0x040fe20003f0e200 */
[--C-:B------:R-:W-:Y:S01]  /*23e0*/  IMAD.MOV.U32 R28, RZ, RZ, R5.reuse ;  /* 0x000000ffff1c7224 */ /* 0x100fe200078e0005 */
[----:B------:R-:W-:Y:S01]  /*23f0*/  LOP3.LUT R6, R4, 0x800fffff, RZ, 0xc0, !PT ;  /* 0x800fffff04067812 */ /* 0x000fe200078ec0ff */
[----:B------:R-:W-:Y:S02]  /*2400*/  IMAD.MOV.U32 R29, RZ, RZ, R4 ;  /* 0x000000ffff1d7224 */ /* 0x000fe400078e0004 */
[----:B------:R-:W-:Y:S01]  /*2410*/  IMAD.MOV.U32 R30, RZ, RZ, R5 ;  /* 0x000000ffff1e7224 */ /* 0x000fe200078e0005 */
[----:B------:R-:W-:Y:S01]  /*2420*/  LOP3.LUT R31, R6, 0x3ff00000, RZ, 0xfc, !PT ;  /* 0x3ff00000061f7812 */ /* 0x000fe200078efcff */
[----:B------:R-:W-:Y:S01]  /*2430*/  IMAD.U32 R37, RZ, RZ, UR12 ;  /* 0x0000000cff257e24 */ /* 0x000fe2000f8e00ff */
[----:B------:R-:W-:Y:S01]  /*2440*/  MOV R6, 0x1 ;  /* 0x0000000100067802 */ /* 0x000fe20000000f00 */
[----:B------:R-:W-:Y:S02]  /*2450*/  IMAD.MOV.U32 R5, RZ, RZ, 0x1ca00000 ;  /* 0x1ca00000ff057424 */ /* 0x000fe400078e00ff */
[----:B------:R-:W-:-:S02]  /*2460*/  IMAD.U32 R36, RZ, RZ, UR11 ;  /* 0x0000000bff247e24 */ /* 0x000fc4000f8e00ff */
[----:B------:R-:W-:Y:S02]  /*2470*/  @!P0 DMUL R30, R28, 8.98846567431157953865e+307 ;  /* 0x7fe000001c1e8828 */ /* 0x000fe40000000000 */
[----:B------:R-:W-:-:S04]  /*2480*/  IMAD.MOV.U32 R32, RZ, RZ, R36 ;  /* 0x000000ffff207224 */ /* 0x000fc800078e0024 */
[----:B------:R-:W0:Y:S02]  /*2490*/  MUFU.RCP64H R7, R31 ;  /* 0x0000001f00077308 */ /* 0x000e240000001800 */
[----:B0-----:R-:W-:-:S08]  /*24a0*/  DFMA R34, R6, -R30, 1 ;  /* 0x3ff000000622742b */ /* 0x001fd0000000081e */
[----:B------:R-:W-:-:S08]  /*24b0*/  DFMA R34, R34, R34, R34 ;  /* 0x000000222222722b */ /* 0x000fd00000000022 */
[----:B------:R-:W-:Y:S01]  /*24c0*/  DFMA R34, R6, R34, R6 ;  /* 0x000000220622722b */ /* 0x000fe20000000006 */
[----:B------:R-:W-:Y:S02]  /*24d0*/  LOP3.LUT R7, R4, 0x7ff00000, RZ, 0xc0, !PT ;  /* 0x7ff0000004077812 */ /* 0x000fe400078ec0ff */
[----:B------:R-:W-:-:S04]  /*24e0*/  LOP3.LUT R4, R37, 0x7ff00000, RZ, 0xc0, !PT ;  /* 0x7ff0000025047812 */ /* 0x000fc800078ec0ff */
[----:B------:R-:W-:Y:S01]  /*24f0*/  ISETP.GE.U32.AND P1, PT, R4, R7, PT ;  /* 0x000000070400720c */ /* 0x000fe20003f26070 */
[----:B------:R-:W-:-:S03]  /*2500*/  DFMA R12, R34, -R30, 1 ;  /* 0x3ff00000220c742b */ /* 0x000fc6000000081e */
[----:B------:R-:W-:Y:S02]  /*2510*/  SEL R6, R5, 0x63400000, !P1 ;  /* 0x6340000005067807 */ /* 0x000fe40004800000 */
[----:B------:R-:W-:Y:S02]  /*2520*/  FSETP.GEU.AND P1, PT, |R37|, 1.469367938527859385e-39, PT ;  /* 0x001000002500780b */ /* 0x000fe40003f2e200 */
[----:B------:R-:W-:Y:S01]  /*2530*/  LOP3.LUT R33, R6, 0x800fffff, R37, 0xf8, !PT ;  /* 0x800fffff06217812 */ /* 0x000fe200078ef825 */
[----:B------:R-:W-:Y:S01]  /*2540*/  DFMA R34, R34, R12, R34 ;  /* 0x0000000c2222722b */ /* 0x000fe20000000022 */
[----:B------:R-:W-:-:S09]  /*2550*/  MOV R6, R4 ;  /* 0x0000000400067202 */ /* 0x000fd20000000f00 */
[----:B------:R-:W-:Y:S05]  /*2560*/  @P1 BRA `(.L_x_36) ;  /* 0x0000000000201947 */ /* 0x000fea0003800000 */
[----:B------:R-:W-:Y:S01]  /*2570*/  LOP3.LUT R6, R29, 0x7ff00000, RZ, 0xc0, !PT ;  /* 0x7ff000001d067812 */ /* 0x000fe200078ec0ff */
[----:B------:R-:W-:-:S03]  /*2580*/  IMAD.MOV.U32 R12, RZ, RZ, RZ ;  /* 0x000000ffff0c7224 */ /* 0x000fc600078e00ff */
[----:B------:R-:W-:-:S04]  /*2590*/  ISETP.GE.U32.AND P1, PT, R4, R6, PT ;  /* 0x000000060400720c */ /* 0x000fc80003f26070 */
[----:B------:R-:W-:-:S04]  /*25a0*/  SEL R6, R5, 0x63400000, !P1 ;  /* 0x6340000005067807 */ /* 0x000fc80004800000 */
[----:B------:R-:W-:-:S04]  /*25b0*/  LOP3.LUT R6, R6, 0x80000000, R37, 0xf8, !PT ;  /* 0x8000000006067812 */ /* 0x000fc800078ef825 */
[----:B------:R-:W-:-:S06]  /*25c0*/  LOP3.LUT R13, R6, 0x100000, RZ, 0xfc, !PT ;  /* 0x00100000060d7812 */ /* 0x000fcc00078efcff */
[----:B------:R-:W-:-:S10]  /*25d0*/  DFMA R32, R32, 2, -R12 ;  /* 0x400000002020782b */ /* 0x000fd4000000080c */
[----:B------:R-:W-:-:S07]  /*25e0*/  LOP3.LUT R6, R33, 0x7ff00000, RZ, 0xc0, !PT ;  /* 0x7ff0000021067812 */ /* 0x000fce00078ec0ff */
.L_x_36:
[----:B------:R-:W-:Y:S01]  /*25f0*/  DMUL R38, R34, R32 ;  /* 0x0000002022267228 */ /* 0x000fe20000000000 */
[----:B------:R-:W-:Y:S01]  /*2600*/  @!P0 LOP3.LUT R7, R31, 0x7ff00000, RZ, 0xc0, !PT ;  /* 0x7ff000001f078812 */ /* 0x000fe200078ec0ff */
[----:B------:R-:W-:Y:S06]  /*2610*/  BSSY.RECONVERGENT B0, `(.L_x_37) ;  /* 0x000003d000007945 */ /* 0x000fec0003800200 */
[----:B------:R-:W-:-:S08]  /*2620*/  DFMA R12, R38, -R30, R32 ;  /* 0x8000001e260c722b */ /* 0x000fd00000000020 */
[----:B------:R-:W-:Y:S01]  /*2630*/  DFMA R34, R34, R12, R38 ;  /* 0x0000000c2222722b */ /* 0x000fe20000000026 */
[----:B------:R-:W-:-:S05]  /*2640*/  VIADD R12, R6, 0xffffffff ;  /* 0xffffffff060c7836 */ /* 0x000fca0000000000 */
[----:B------:R-:W-:Y:S02]  /*2650*/  ISETP.GT.U32.AND P0, PT, R12, 0x7feffffe, PT ;  /* 0x7feffffe0c00780c */ /* 0x000fe40003f04070 */
[----:B------:R-:W-:-:S04]  /*2660*/  IADD3 R12, PT, PT, R7, -0x1, RZ ;  /* 0xffffffff070c7810 */ /* 0x000fc80007ffe0ff */
[----:B------:R-:W-:-:S13]  /*2670*/  ISETP.GT.U32.OR P0, PT, R12, 0x7feffffe, P0 ;  /* 0x7feffffe0c00780c */ /* 0x000fda0000704470 */
[----:B------:R-:W-:Y:S05]  /*2680*/  @P0 BRA `(.L_x_38) ;  /* 0x0000000000740947 */ /* 0x000fea0003800000 */
[----:B------:R-:W-:-:S04]  /*2690*/  LOP3.LUT R6, R29, 0x7ff00000, RZ, 0xc0, !PT ;  /* 0x7ff000001d067812 */ /* 0x000fc800078ec0ff */
[CC--:B------:R-:W-:Y:S02]  /*26a0*/  VIADDMNMX R7, R4.reuse, -R6.reuse, 0xb9600000, !PT ;  /* 0xb960000004077446 */ /* 0x0c0fe40007800906 */
[----:B------:R-:W-:Y:S01]  /*26b0*/  ISETP.GE.U32.AND P0, PT, R4, R6, PT ;  /* 0x000000060400720c */ /* 0x000fe20003f06070 */
[----:B------:R-:W-:Y:S01]  /*26c0*/  IMAD.MOV.U32 R6, RZ, RZ, RZ ;  /* 0x000000ffff067224 */ /* 0x000fe200078e00ff */
[----:B------:R-:W-:Y:S02]  /*26d0*/  VIMNMX R7, PT, PT, R7, 0x46a00000, PT ;  /* 0x46a0000007077848 */ /* 0x000fe40003fe0100 */
[----:B------:R-:W-:-:S05]  /*26e0*/  SEL R5, R5, 0x63400000, !P0 ;  /* 0x6340000005057807 */ /* 0x000fca0004000000 */
[----:B------:R-:W-:-:S04]  /*26f0*/  IMAD.IADD R5, R7, 0x1, -R5 ;  /* 0x0000000107057824 */ /* 0x000fc800078e0a05 */
[----:B------:R-:W-:-:S06]  /*2700*/  VIADD R7, R5, 0x7fe00000 ;  /* 0x7fe0000005077836 */ /* 0x000fcc0000000000 */
[----:B------:R-:W-:-:S10]  /*2710*/  DMUL R12, R34, R6 ;  /* 0x00000006220c7228 */ /* 0x000fd40000000000 */
[----:B------:R-:W-:-:S13]  /*2720*/  FSETP.GTU.AND P0, PT, |R13|, 1.469367938527859385e-39, PT ;  /* 0x001000000d00780b */ /* 0x000fda0003f0c200 */
[----:B------:R-:W-:Y:S05]  /*2730*/  @P0 BRA `(.L_x_39) ;  /* 0x0000000000a80947 */ /* 0x000fea0003800000 */
[----:B------:R-:W-:-:S06]  /*2740*/  DFMA R30, R34, -R30, R32 ;  /* 0x8000001e221e722b */ /* 0x000fcc0000000020 */
[----:B------:R-:W-:-:S04]  /*2750*/  MOV R30, RZ ;  /* 0x000000ff001e7202 */ /* 0x000fc80000000f00 */
[C---:B------:R-:W-:Y:S02]  /*2760*/  FSETP.NEU.AND P0, PT, R31.reuse, RZ, PT ;  /* 0x000000ff1f00720b */ /* 0x040fe40003f0d000 */
[----:B------:R-:W-:-:S04]  /*2770*/  LOP3.LUT R28, R31, 0x80000000, R29, 0x48, !PT ;  /* 0x800000001f1c7812 */ /* 0x000fc800078e481d */
[----:B------:R-:W-:-:S07]  /*2780*/  LOP3.LUT R31, R28, R7, RZ, 0xfc, !PT ;  /* 0x000000071c1f7212 */ /* 0x000fce00078efcff */
[----:B------:R-:W-:Y:S05]  /*2790*/  @!P0 BRA `(.L_x_39) ;  /* 0x0000000000908947 */ /* 0x000fea0003800000 */
[----:B------:R-:W-:Y:S01]  /*27a0*/  IMAD.MOV R7, RZ, RZ, -R5 ;  /* 0x000000ffff077224 */ /* 0x000fe200078e0a05 */
[----:B------:R-:W-:Y:S01]  /*27b0*/  IADD3 R5, PT, PT, -R5, -0x43300000, RZ ;  /* 0xbcd0000005057810 */ /* 0x000fe20007ffe1ff */
[----:B------:R-:W-:-:S06]  /*27c0*/  IMAD.MOV.U32 R6, RZ, RZ, RZ ;  /* 0x000000ffff067224 */ /* 0x000fcc00078e00ff */
[----:B------:R-:W-:Y:S02]  /*27d0*/  DFMA R6, R12, -R6, R34 ;  /* 0x800000060c06722b */ /* 0x000fe40000000022 */
[----:B------:R-:W-:-:S08]  /*27e0*/  DMUL.RP R34, R34, R30 ;  /* 0x0000001e22227228 */ /* 0x000fd00000008000 */
[----:B------:R-:W-:Y:S02]  /*27f0*/  FSETP.NEU.AND P0, PT, |R7|, R5, PT ;  /* 0x000000050700720b */ /* 0x000fe40003f0d200 */
[----:B------:R-:W-:Y:S02]  /*2800*/  LOP3.LUT R5, R35, R28, RZ, 0x3c, !PT ;  /* 0x0000001c23057212 */ /* 0x000fe400078e3cff */
[----:B------:R-:W-:Y:S02]  /*2810*/  FSEL R4, R34, R12, !P0 ;  /* 0x0000000c22047208 */ /* 0x000fe40004000000 */
[----:B------:R-:W-:-:S03]  /*2820*/  FSEL R5, R5, R13, !P0 ;  /* 0x0000000d05057208 */ /* 0x000fc60004000000 */
[----:B------:R-:W-:Y:S01]  /*2830*/  IMAD.MOV.U32 R12, RZ, RZ, R4 ;  /* 0x000000ffff0c7224 */ /* 0x000fe200078e0004 */
[----:B------:R-:W-:Y:S01]  /*2840*/  MOV R13, R5 ;  /* 0x00000005000d7202 */ /* 0x000fe20000000f00 */
[----:B------:R-:W-:Y:S06]  /*2850*/  BRA `(.L_x_39) ;  /* 0x0000000000607947 */ /* 0x000fec0003800000 */
.L_x_38:
[----:B------:R-:W-:-:S14]  /*2860*/  DSETP.NAN.AND P0, PT, R36, R36, PT ;  /* 0x000000242400722a */ /* 0x000fdc0003f08000 */
[----:B------:R-:W-:Y:S05]  /*2870*/  @P0 BRA `(.L_x_40) ;  /* 0x00000000004c0947 */ /* 0x000fea0003800000 */
[----:B------:R-:W-:-:S14]  /*2880*/  DSETP.NAN.AND P0, PT, R28, R28, PT ;  /* 0x0000001c1c00722a */ /* 0x000fdc0003f08000 */
[----:B------:R-:W-:Y:S05]  /*2890*/  @P0 BRA `(.L_x_41) ;  /* 0x0000000000340947 */ /* 0x000fea0003800000 */
[----:B------:R-:W-:Y:S01]  /*28a0*/  ISETP.NE.AND P0, PT, R6, R7, PT ;  /* 0x000000070600720c */ /* 0x000fe20003f05270 */
[----:B------:R-:W-:Y:S02]  /*28b0*/  IMAD.MOV.U32 R12, RZ, RZ, 0x0 ;  /* 0x00000000ff0c7424 */ /* 0x000fe400078e00ff */
[----:B------:R-:W-:-:S10]  /*28c0*/  IMAD.MOV.U32 R13, RZ, RZ, -0x80000 ;  /* 0xfff80000ff0d7424 */ /* 0x000fd400078e00ff */
[----:B------:R-:W-:Y:S05]  /*28d0*/  @!P0 BRA `(.L_x_39) ;  /* 0x0000000000408947 */ /* 0x000fea0003800000 */
[----:B------:R-:W-:Y:S02]  /*28e0*/  ISETP.NE.AND P0, PT, R6, 0x7ff00000, PT ;  /* 0x7ff000000600780c */ /* 0x000fe40003f05270 */
[----:B------:R-:W-:Y:S02]  /*28f0*/  LOP3.LUT R28, R37, 0x80000000, R29, 0x48, !PT ;  /* 0x80000000251c7812 */ /* 0x000fe400078e481d */
[----:B------:R-:W-:-:S13]  /*2900*/  ISETP.EQ.OR P0, PT, R7, RZ, !P0 ;  /* 0x000000ff0700720c */ /* 0x000fda0004702670 */
[----:B------:R-:W-:Y:S01]  /*2910*/  @P0 LOP3.LUT R4, R28, 0x7ff00000, RZ, 0xfc, !PT ;  /* 0x7ff000001c040812 */ /* 0x000fe200078efcff */
[----:B------:R-:W-:Y:S01]  /*2920*/  @!P0 IMAD.MOV.U32 R12, RZ, RZ, RZ ;  /* 0x000000ffff0c8224 */ /* 0x000fe200078e00ff */
[----:B------:R-:W-:Y:S01]  /*2930*/  @!P0 MOV R13, R28 ;  /* 0x0000001c000d8202 */ /* 0x000fe20000000f00 */
[----:B------:R-:W-:Y:S02]  /*2940*/  @P0 IMAD.MOV.U32 R12, RZ, RZ, RZ ;  /* 0x000000ffff0c0224 */ /* 0x000fe400078e00ff */
[----:B------:R-:W-:Y:S01]  /*2950*/  @P0 IMAD.MOV.U32 R13, RZ, RZ, R4 ;  /* 0x000000ffff0d0224 */ /* 0x000fe200078e0004 */
[----:B------:R-:W-:Y:S06]  /*2960*/  BRA `(.L_x_39) ;  /* 0x00000000001c7947 */ /* 0x000fec0003800000 */
.L_x_41:
[----:B------:R-:W-:Y:S01]  /*2970*/  LOP3.LUT R4, R29, 0x80000, RZ, 0xfc, !PT ;  /* 0x000800001d047812 */ /* 0x000fe200078efcff */
[----:B------:R-:W-:-:S03]  /*2980*/  IMAD.MOV.U32 R12, RZ, RZ, R28 ;  /* 0x000000ffff0c7224 */ /* 0x000fc600078e001c */
[----:B------:R-:W-:Y:S01]  /*2990*/  MOV R13, R4 ;  /* 0x00000004000d7202 */ /* 0x000fe20000000f00 */
[----:B------:R-:W-:Y:S06]  /*29a0*/  BRA `(.L_x_39) ;  /* 0x00000000000c7947 */ /* 0x000fec0003800000 */
.L_x_40:
[----:B------:R-:W-:Y:S01]  /*29b0*/  LOP3.LUT R4, R37, 0x80000, RZ, 0xfc, !PT ;  /* 0x0008000025047812 */ /* 0x000fe200078efcff */
[----:B------:R-:W-:-:S04]  /*29c0*/  IMAD.MOV.U32 R12, RZ, RZ, R36 ;  /* 0x000000ffff0c7224 */ /* 0x000fc800078e0024 */
[----:B------:R-:W-:-:S07]  /*29d0*/  IMAD.MOV.U32 R13, RZ, RZ, R4 ;  /* 0x000000ffff0d7224 */ /* 0x000fce00078e0004 */
.L_x_39:
[----:B------:R-:W-:Y:S05]  /*29e0*/  BSYNC.RECONVERGENT B0 ;  /* 0x0000000000007941 */ /* 0x000fea0003800200 */
.L_x_37:
[----:B------:R-:W-:Y:S01]  /*29f0*/  IMAD.MOV.U32 R6, RZ, RZ, R3 ;  /* 0x000000ffff067224 */ /* 0x000fe200078e0003 */
[----:B------:R-:W-:Y:S01]  /*2a00*/  MOV R4, R13 ;  /* 0x0000000d00047202 */ /* 0x000fe20000000f00 */
[----:B------:R-:W-:Y:S02]  /*2a10*/  IMAD.MOV.U32 R7, RZ, RZ, 0x0 ;  /* 0x00000000ff077424 */ /* 0x000fe400078e00ff */
[----:B------:R-:W-:Y:S02]  /*2a20*/  IMAD.MOV.U32 R5, RZ, RZ, R12 ;  /* 0x000000ffff057224 */ /* 0x000fe400078e000c */
[----:B------:R-:W-:Y:S05]  /*2a30*/  RET.REL.NODEC R6 `(_Z8Compute1P7double2S0_S0_i) ;  /* 0xffffffd406707950 */ /* 0x000fea0003c3ffff */
.L_x_42:
[----:B------:R-:W-:-:S00]  /*2a40*/  BRA `(.L_x_42) ;  /* 0xfffffffc00fc7947 */ /* 0x000fc0000383ffff */
[----:B------:R-:W-:-:S00]  /*2a50*/  NOP ;  /* 0x0000000000007918 */ /* 0x000fc00000000000 */
        /* <DEDUP_REMOVED lines=10> */
.L_x_43:


//--------------------- .nv.shared.reserved.0     --------------------------
	.section	.nv.shared.reserved.0,"aw",@nobits
	.weak		__nv_reservedSMEM_offset_0_alias
	.size		__nv_reservedSMEM_offset_0_alias, 0, 64
	.other		__nv_reservedSMEM_offset_0_alias,@"STO_CUDA_RESERVED_SHARED STV_DEFAULT"
__nv_reservedSMEM_offset_0_alias:
	.zero		0
	.zero		64


//--------------------- .nv.constant0._Z8Compute1P7double2S0_S0_i --------------------------
	.section	.nv.constant0._Z8Compute1P7double2S0_S0_i,"a",@progbits
	.sectionflags	@""
	.align	4
.nv.constant0._Z8Compute1P7double2S0_S0_i:
	.zero		924


//--------------------- SYMBOLS --------------------------

	.type		.nv.reservedSmem.offset0,@object
	.size		.nv.reservedSmem.offset0,0x4
